	.headerflags	@"EF_CUDA_TEXMODE_UNIFIED EF_CUDA_64BIT_ADDRESS EF_CUDA_ACCELERATORS EF_CUDA_SM90 EF_CUDA_VIRTUAL_SM(EF_CUDA_SM90)"
	.elftype	@"ET_EXEC"


//--------------------- .nv.info                  --------------------------
	.section	.nv.info,"",@"SHT_CUDA_INFO"
	.align	4


	//----- nvinfo : EIATTR_REGCOUNT
	.align		4
        /*0000*/ 	.byte	0x04, 0x2f
        /*0002*/ 	.short	(.L_3 - .L_2)
	.align		4
.L_2:
        /*0004*/ 	.word	index@(triton_poi_fused__native_batch_norm_legit_no_training__prelu_kernel_14)
        /*0008*/ 	.word	0x0000001a


	//----- nvinfo : EIATTR_MIN_STACK_SIZE
	.align		4
.L_3:
        /*000c*/ 	.byte	0x04, 0x12
        /*000e*/ 	.short	(.L_5 - .L_4)
	.align		4
.L_4:
        /*0010*/ 	.word	index@(triton_poi_fused__native_batch_norm_legit_no_training__prelu_kernel_14)
        /*0014*/ 	.word	0x00000000


	//----- nvinfo : EIATTR_FRAME_SIZE
	.align		4
.L_5:
        /*0018*/ 	.byte	0x04, 0x11
        /*001a*/ 	.short	(.L_7 - .L_6)
	.align		4
.L_6:
        /*001c*/ 	.word	index@(triton_poi_fused__native_batch_norm_legit_no_training__prelu_kernel_14)
        /*0020*/ 	.word	0x00000000


	//----- nvinfo : EIATTR_MIN_STACK_SIZE
	.align		4
.L_7:
        /*0024*/ 	.byte	0x04, 0x12
        /*0026*/ 	.short	(.L_9 - .L_8)
	.align		4
.L_8:
        /*0028*/ 	.word	index@(triton_poi_fused__native_batch_norm_legit_no_training__prelu_kernel_14)
        /*002c*/ 	.word	0x00000000
.L_9:


//--------------------- .nv.info.triton_poi_fused__native_batch_norm_legit_no_training__prelu_kernel_14 --------------------------
	.section	.nv.info.triton_poi_fused__native_batch_norm_legit_no_training__prelu_kernel_14,"",@"SHT_CUDA_INFO"
	.sectionflags	@""
	.align	4


	//----- nvinfo : EIATTR_CUDA_API_VERSION
	.align		4
        /*0000*/ 	.byte	0x04, 0x37
        /*0002*/ 	.short	(.L_11 - .L_10)
.L_10:
        /*0004*/ 	.word	0x0000007c


	//----- nvinfo : EIATTR_KPARAM_INFO
	.align		4
.L_11:
        /*0008*/ 	.byte	0x04, 0x17
        /*000a*/ 	.short	(.L_13 - .L_12)
.L_12:
        /*000c*/ 	.word	0x00000000
        /*0010*/ 	.short	0x0007
        /*0012*/ 	.short	0x0038
        /*0014*/ 	.byte	0x00, 0xf0, 0x11, 0x00


	//----- nvinfo : EIATTR_KPARAM_INFO
	.align		4
.L_13:
        /*0018*/ 	.byte	0x04, 0x17
        /*001a*/ 	.short	(.L_15 - .L_14)
.L_14:
        /*001c*/ 	.word	0x00000000
        /*0020*/ 	.short	0x0006
        /*0022*/ 	.short	0x0030
        /*0024*/ 	.byte	0x00, 0xf4, 0x21, 0x00


	//----- nvinfo : EIATTR_KPARAM_INFO
	.align		4
.L_15:
        /*0028*/ 	.byte	0x04, 0x17
        /*002a*/ 	.short	(.L_17 - .L_16)
.L_16:
        /*002c*/ 	.word	0x00000000
        /*0030*/ 	.short	0x0005
        /*0032*/ 	.short	0x0028
        /*0034*/ 	.byte	0x00, 0xf4, 0x21, 0x00


	//----- nvinfo : EIATTR_KPARAM_INFO
	.align		4
.L_17:
        /*0038*/ 	.byte	0x04, 0x17
        /*003a*/ 	.short	(.L_19 - .L_18)
.L_18:
        /*003c*/ 	.word	0x00000000
        /*0040*/ 	.short	0x0004
        /*0042*/ 	.short	0x0020
        /*0044*/ 	.byte	0x00, 0xf4, 0x21, 0x00


	//----- nvinfo : EIATTR_KPARAM_INFO
	.align		4
.L_19:
        /*0048*/ 	.byte	0x04, 0x17
        /*004a*/ 	.short	(.L_21 - .L_20)
.L_20:
        /*004c*/ 	.word	0x00000000
        /*0050*/ 	.short	0x0003
        /*0052*/ 	.short	0x0018
        /*0054*/ 	.byte	0x00, 0xf4, 0x21, 0x00


	//----- nvinfo : EIATTR_KPARAM_INFO
	.align		4
.L_21:
        /*0058*/ 	.byte	0x04, 0x17
        /*005a*/ 	.short	(.L_23 - .L_22)
.L_22:
        /*005c*/ 	.word	0x00000000
        /*0060*/ 	.short	0x0002
        /*0062*/ 	.short	0x0010
        /*0064*/ 	.byte	0x00, 0xf4, 0x21, 0x00


	//----- nvinfo : EIATTR_KPARAM_INFO
	.align		4
.L_23:
        /*0068*/ 	.byte	0x04, 0x17
        /*006a*/ 	.short	(.L_25 - .L_24)
.L_24:
        /*006c*/ 	.word	0x00000000
        /*0070*/ 	.short	0x0001
        /*0072*/ 	.short	0x0008
        /*0074*/ 	.byte	0x00, 0xf4, 0x21, 0x00


	//----- nvinfo : EIATTR_KPARAM_INFO
	.align		4
.L_25:
        /*0078*/ 	.byte	0x04, 0x17
        /*007a*/ 	.short	(.L_27 - .L_26)
.L_26:
        /*007c*/ 	.word	0x00000000
        /*0080*/ 	.short	0x0000
        /*0082*/ 	.short	0x0000
        /*0084*/ 	.byte	0x00, 0xf4, 0x21, 0x00


	//----- nvinfo : EIATTR_SPARSE_MMA_MASK
	.align		4
.L_27:
        /*0088*/ 	.byte	0x03, 0x50
        /*008a*/ 	.short	0x0000


	//----- nvinfo : EIATTR_MAXREG_COUNT
	.align		4
        /*008c*/ 	.byte	0x03, 0x1b
        /*008e*/ 	.short	0x00ff


	//----- nvinfo : EIATTR_EXIT_INSTR_OFFSETS
	.align		4
        /*0090*/ 	.byte	0x04, 0x1c
        /*0092*/ 	.short	(.L_29 - .L_28)


	//   ....[0]....
.L_28:
        /*0094*/ 	.word	0x000004e0


	//   ....[1]....
        /*0098*/ 	.word	0x00000500


	//----- nvinfo : EIATTR_REQNTID
	.align		4
.L_29:
        /*009c*/ 	.byte	0x04, 0x10
        /*009e*/ 	.short	(.L_31 - .L_30)
.L_30:
        /*00a0*/ 	.word	0x00000080
        /*00a4*/ 	.word	0x00000001
        /*00a8*/ 	.word	0x00000001


	//----- nvinfo : EIATTR_CBANK_PARAM_SIZE
	.align		4
.L_31:
        /*00ac*/ 	.byte	0x03, 0x19
        /*00ae*/ 	.short	0x003c


	//----- nvinfo : EIATTR_PARAM_CBANK
	.align		4
        /*00b0*/ 	.byte	0x04, 0x0a
        /*00b2*/ 	.short	(.L_33 - .L_32)
	.align		4
.L_32:
        /*00b4*/ 	.word	index@(.nv.constant0.triton_poi_fused__native_batch_norm_legit_no_training__prelu_kernel_14)
        /*00b8*/ 	.short	0x0210
        /*00ba*/ 	.short	0x003c


	//----- nvinfo : EIATTR_SW_WAR
	.align		4
.L_33:
        /*00bc*/ 	.byte	0x04, 0x36
        /*00be*/ 	.short	(.L_35 - .L_34)
.L_34:
        /*00c0*/ 	.word	0x00000008
.L_35:


//--------------------- .nv.callgraph             --------------------------
	.section	.nv.callgraph,"",@"SHT_CUDA_CALLGRAPH"
	.align	4
	.sectionentsize	8
	.align		4
        /*0000*/ 	.word	0x00000000
	.align		4
        /*0004*/ 	.word	0xffffffff
	.align		4
        /*0008*/ 	.word	0x00000000
	.align		4
        /*000c*/ 	.word	0xfffffffe
	.align		4
        /*0010*/ 	.word	0x00000000
	.align		4
        /*0014*/ 	.word	0xfffffffd
	.align		4
        /*0018*/ 	.word	0x00000000
	.align		4
        /*001c*/ 	.word	0xfffffffc


//--------------------- .nv.constant4             --------------------------
	.section	.nv.constant4,"a",@progbits
	.align	8
	.align		8
.nv.constant4:
        /*0000*/ 	.dword	_$_str
	.align		8
        /*0008*/ 	.dword	_$_str_$_2


//--------------------- .text.triton_poi_fused__native_batch_norm_legit_no_training__prelu_kernel_14 --------------------------
	.section	.text.triton_poi_fused__native_batch_norm_legit_no_training__prelu_kernel_14,"ax",@progbits
	.align	128
        .global         triton_poi_fused__native_batch_norm_legit_no_training__prelu_kernel_14
        .type           triton_poi_fused__native_batch_norm_legit_no_training__prelu_kernel_14,@function
        .size           triton_poi_fused__native_batch_norm_legit_no_training__prelu_kernel_14,(.L_x_1 - triton_poi_fused__native_batch_norm_legit_no_training__prelu_kernel_14)
        .other          triton_poi_fused__native_batch_norm_legit_no_training__prelu_kernel_14,@"STO_CUDA_ENTRY STV_DEFAULT"
triton_poi_fused__native_batch_norm_legit_no_training__prelu_kernel_14:
.text.triton_poi_fused__native_batch_norm_legit_no_training__prelu_kernel_14:
[----:B------:R-:W0:Y:S01]  /*0000*/  LDC R1, c[0x0][0x28] ;  /* 0x00000a00ff017b82 */ /* 0x000e220000000800 */
[----:B------:R-:W1:Y:S01]  /*0010*/  S2R R0, SR_TID.X ;  /* 0x0000000000007919 */ /* 0x000e620000002100 */
[----:B------:R-:W-:Y:S01]  /*0020*/  CS2R R10, SRZ ;  /* 0x00000000000a7805 */ /* 0x000fe2000001ff00 */
[----:B------:R-:W-:-:S05]  /*0030*/  ULDC.64 UR4, c[0x0][0x208] ;  /* 0x0000820000047ab9 */ /* 0x000fca0000000a00 */
[----:B------:R-:W2:Y:S01]  /*0040*/  LDC.64 R18, c[0x0][0x218] ;  /* 0x00008600ff127b82 */ /* 0x000ea20000000a00 */
[----:B------:R-:W3:Y:S07]  /*0050*/  S2R R5, SR_CTAID.X ;  /* 0x0000000000057919 */ /* 0x000eee0000002500 */
[----:B------:R-:W4:Y:S08]  /*0060*/  LDC.64 R20, c[0x0][0x220] ;  /* 0x00008800ff147b82 */ /* 0x000f300000000a00 */
[----:B------:R-:W5:Y:S08]  /*0070*/  LDC.64 R6, c[0x0][0x238] ;  /* 0x00008e00ff067b82 */ /* 0x000f700000000a00 */
[----:B------:R-:W2:Y:S01]  /*0080*/  LDC.64 R8, c[0x0][0x230] ;  /* 0x00008c00ff087b82 */ /* 0x000ea20000000a00 */
[----:B-1----:R-:W-:-:S02]  /*0090*/  SHF.L.U32 R0, R0, 0x1, RZ ;  /* 0x0000000100007819 */ /* 0x002fc400000006ff */
[----:B---3--:R-:W-:Y:S02]  /*00a0*/  SHF.R.S32.HI R3, RZ, 0x17, R5 ;  /* 0x00000017ff037819 */ /* 0x008fe40000011405 */
[----:B------:R-:W-:Y:S02]  /*00b0*/  LOP3.LUT R0, R0, 0xfe, RZ, 0xc0, !PT ;  /* 0x000000fe00007812 */ /* 0x000fe400078ec0ff */
[----:B------:R-:W-:Y:S02]  /*00c0*/  SGXT R3, R3, 0x1 ;  /* 0x000000010303781a */ /* 0x000fe40000000200 */
[----:B------:R-:W-:Y:S02]  /*00d0*/  LEA R0, R5, R0, 0x8 ;  /* 0x0000000005007211 */ /* 0x000fe400078e40ff */
[----:B------:R-:W1:Y:S02]  /*00e0*/  LDC.64 R4, c[0x0][0x228] ;  /* 0x00008a00ff047b82 */ /* 0x000e640000000a00 */
[----:B------:R-:W-:-:S02]  /*00f0*/  LEA.HI R3, R3, R0, RZ, 0x6 ;  /* 0x0000000003037211 */ /* 0x000fc400078f30ff */
[----:B------:R-:W-:Y:S02]  /*0100*/  ISETP.GE.AND P0, PT, R0, 0x300, PT ;  /* 0x000003000000780c */ /* 0x000fe40003f06270 */
[----:B------:R-:W-:-:S05]  /*0110*/  SHF.R.S32.HI R3, RZ, 0x6, R3 ;  /* 0x00000006ff037819 */ /* 0x000fca0000011403 */
[----:B------:R-:W-:-:S05]  /*0120*/  IMAD.HI R2, R3, 0x55555556, RZ ;  /* 0x5555555603027827 */ /* 0x000fca00078e02ff */
[----:B------:R-:W-:-:S05]  /*0130*/  LEA.HI R2, R2, R2, RZ, 0x1 ;  /* 0x0000000202027211 */ /* 0x000fca00078f08ff */
[----:B------:R-:W-:-:S04]  /*0140*/  IMAD R15, R2, -0x3, R3 ;  /* 0xfffffffd020f7824 */ /* 0x000fc800078e0203 */
[----:B-1----:R-:W-:-:S05]  /*0150*/  IMAD.WIDE R4, R15, 0x4, R4 ;  /* 0x000000040f047825 */ /* 0x002fca00078e0204 */
[----:B------:R-:W3:Y:S04]  /*0160*/  @!P0 LDG.E.EL R10, desc[UR4][R4.64] ;  /* 0x00000004040a8981 */ /* 0x000ee8000c2e1900 */
[----:B------:R1:W3:Y:S01]  /*0170*/  @!P0 LDG.E.EL R11, desc[UR4][R4.64] ;  /* 0x00000004040b8981 */ /* 0x0002e2000c2e1900 */
[----:B------:R-:W-:Y:S02]  /*0180*/  CS2R R2, SRZ ;  /* 0x0000000000027805 */ /* 0x000fe4000001ff00 */
[----:B------:R-:W-:Y:S01]  /*0190*/  CS2R R12, SRZ ;  /* 0x00000000000c7805 */ /* 0x000fe2000001ff00 */
[----:B--2---:R-:W-:Y:S01]  /*01a0*/  IMAD.WIDE R18, R0, 0x4, R18 ;  /* 0x0000000400127825 */ /* 0x004fe200078e0212 */
[----:B------:R-:W-:-:S03]  /*01b0*/  HFMA2.MMA R14, -RZ, RZ, 0, 0 ;  /* 0x00000000ff0e7435 */ /* 0x000fc600000001ff */
[C---:B----4-:R-:W-:Y:S01]  /*01c0*/  IMAD.WIDE R20, R15.reuse, 0x4, R20 ;  /* 0x000000040f147825 */ /* 0x050fe200078e0214 */
[----:B------:R2:W4:Y:S01]  /*01d0*/  @!P0 LDG.E.64 R2, desc[UR4][R18.64] ;  /* 0x0000000412028981 */ /* 0x000522000c1e1b00 */
[----:B-1----:R-:W2:Y:S02]  /*01e0*/  LDC.64 R4, c[0x0][0x240] ;  /* 0x00009000ff047b82 */ /* 0x002ea40000000a00 */
[C---:B-----5:R-:W-:Y:S01]  /*01f0*/  IMAD.WIDE R22, R15.reuse, 0x4, R6 ;  /* 0x000000040f167825 */ /* 0x060fe200078e0206 */
[----:B------:R-:W4:Y:S01]  /*0200*/  @!P0 LDG.E.EL R13, desc[UR4][R20.64] ;  /* 0x00000004140d8981 */ /* 0x000f22000c2e1900 */
[----:B------:R-:W-:Y:S02]  /*0210*/  CS2R R16, SRZ ;  /* 0x0000000000107805 */ /* 0x000fe4000001ff00 */
[----:B------:R-:W-:Y:S01]  /*0220*/  MOV R7, RZ ;  /* 0x000000ff00077202 */ /* 0x000fe20000000f00 */
[----:B------:R-:W5:Y:S01]  /*0230*/  @!P0 LDG.E.EL R12, desc[UR4][R20.64] ;  /* 0x00000004140c8981 */ /* 0x000f62000c2e1900 */
[----:B0-----:R-:W-:-:S03]  /*0240*/  IMAD.WIDE R8, R15, 0x4, R8 ;  /* 0x000000040f087825 */ /* 0x001fc600078e0208 */
[----:B------:R-:W4:Y:S04]  /*0250*/  @!P0 LDG.E.EL R17, desc[UR4][R22.64] ;  /* 0x0000000416118981 */ /* 0x000f28000c2e1900 */
[----:B------:R-:W4:Y:S04]  /*0260*/  @!P0 LDG.E.EL R16, desc[UR4][R8.64] ;  /* 0x0000000408108981 */ /* 0x000f28000c2e1900 */
[----:B------:R0:W4:Y:S04]  /*0270*/  @!P0 LDG.E.EL R14, desc[UR4][R8.64] ;  /* 0x00000004080e8981 */ /* 0x000128000c2e1900 */
[----:B------:R-:W4:Y:S01]  /*0280*/  @!P0 LDG.E.EL R7, desc[UR4][R22.64] ;  /* 0x0000000416078981 */ /* 0x000f22000c2e1900 */
[----:B--2---:R-:W-:Y:S01]  /*0290*/  IMAD.WIDE R18, R15, 0x4, R4 ;  /* 0x000000040f127825 */ /* 0x004fe200078e0204 */
[----:B------:R-:W-:-:S06]  /*02a0*/  CS2R R4, SRZ ;  /* 0x0000000000047805 */ /* 0x000fcc000001ff00 */
[----:B------:R-:W2:Y:S04]  /*02b0*/  @!P0 LDG.E.EL R5, desc[UR4][R18.64] ;  /* 0x0000000412058981 */ /* 0x000ea8000c2e1900 */
[----:B------:R-:W2:Y:S01]  /*02c0*/  @!P0 LDG.E.EL R4, desc[UR4][R18.64] ;  /* 0x0000000412048981 */ /* 0x000ea2000c2e1900 */
[----:B---3--:R-:W-:Y:S01]  /*02d0*/  FADD R10, R10, 9.9999997473787516356e-06 ;  /* 0x3727c5ac0a0a7421 */ /* 0x008fe20000000000 */
[----:B------:R-:W-:-:S03]  /*02e0*/  FADD R11, R11, 9.9999997473787516356e-06 ;  /* 0x3727c5ac0b0b7421 */ /* 0x000fc60000000000 */
[----:B------:R-:W1:Y:S08]  /*02f0*/  MUFU.SQRT R6, R10 ;  /* 0x0000000a00067308 */ /* 0x000e700000002000 */
[----:B0-----:R-:W0:Y:S01]  /*0300*/  MUFU.SQRT R8, R11 ;  /* 0x0000000b00087308 */ /* 0x001e220000002000 */
[C---:B-1----:R-:W-:Y:S02]  /*0310*/  FSETP.GT.AND P1, PT, R6.reuse, 8.50705917302346158658e+37, PT ;  /* 0x7e8000000600780b */ /* 0x042fe40003f24000 */
[----:B------:R-:W-:-:S02]  /*0320*/  FSETP.GEU.AND P3, PT, R6, 1.175494350822287508e-38, PT ;  /* 0x008000000600780b */ /* 0x000fc40003f6e000 */
[C---:B0-----:R-:W-:Y:S02]  /*0330*/  FSETP.GT.AND P2, PT, R8.reuse, 8.50705917302346158658e+37, PT ;  /* 0x7e8000000800780b */ /* 0x041fe40003f44000 */
[----:B------:R-:W-:-:S07]  /*0340*/  FSETP.GEU.AND P4, PT, R8, 1.175494350822287508e-38, PT ;  /* 0x008000000800780b */ /* 0x000fce0003f8e000 */
[----:B------:R-:W-:Y:S01]  /*0350*/  @P1 FMUL R6, R6, 0.25 ;  /* 0x3e80000006061820 */ /* 0x000fe20000400000 */
[----:B------:R-:W-:-:S03]  /*0360*/  HFMA2.MMA R11, -RZ, RZ, 1.625, 0 ;  /* 0x3e800000ff0b7435 */ /* 0x000fc600000001ff */
[----:B------:R-:W-:Y:S01]  /*0370*/  @!P3 FMUL R6, R6, 16777216 ;  /* 0x4b8000000606b820 */ /* 0x000fe20000400000 */
[----:B------:R-:W-:-:S04]  /*0380*/  @P2 FMUL R8, R8, 0.25 ;  /* 0x3e80000008082820 */ /* 0x000fc80000400000 */
[----:B------:R-:W-:Y:S01]  /*0390*/  @!P4 FMUL R8, R8, 16777216 ;  /* 0x4b8000000808c820 */ /* 0x000fe20000400000 */
[----:B------:R-:W0:Y:S01]  /*03a0*/  MUFU.RCP R6, R6 ;  /* 0x0000000600067308 */ /* 0x000e220000001000 */
[----:B------:R-:W-:-:S07]  /*03b0*/  FSEL R9, R11, 1, P1 ;  /* 0x3f8000000b097808 */ /* 0x000fce0000800000 */
[----:B------:R-:W1:Y:S01]  /*03c0*/  MUFU.RCP R8, R8 ;  /* 0x0000000800087308 */ /* 0x000e620000001000 */
[----:B------:R-:W-:Y:S01]  /*03d0*/  FSEL R11, R11, 1, P2 ;  /* 0x3f8000000b0b7808 */ /* 0x000fe20001000000 */
[----:B------:R-:W-:-:S04]  /*03e0*/  @!P3 FMUL R9, R9, 16777216 ;  /* 0x4b8000000909b820 */ /* 0x000fc80000400000 */
[----:B------:R-:W-:Y:S01]  /*03f0*/  @!P4 FMUL R11, R11, 16777216 ;  /* 0x4b8000000b0bc820 */ /* 0x000fe20000400000 */
[----:B----4-:R-:W-:Y:S01]  /*0400*/  FADD R13, -R13, R2 ;  /* 0x000000020d0d7221 */ /* 0x010fe20000000100 */
[----:B-----5:R-:W-:Y:S01]  /*0410*/  FADD R12, -R12, R3 ;  /* 0x000000030c0c7221 */ /* 0x020fe20000000100 */
[----:B0-----:R-:W-:Y:S01]  /*0420*/  FMUL R10, R6, R9 ;  /* 0x00000009060a7220 */ /* 0x001fe20000400000 */
[----:B------:R-:W0:Y:S01]  /*0430*/  LDC.64 R2, c[0x0][0x210] ;  /* 0x00008400ff027b82 */ /* 0x000e220000000a00 */
[----:B-1----:R-:W-:Y:S02]  /*0440*/  FMUL R11, R8, R11 ;  /* 0x0000000b080b7220 */ /* 0x002fe40000400000 */
[----:B------:R-:W-:Y:S02]  /*0450*/  FMUL R10, R13, R10 ;  /* 0x0000000a0d0a7220 */ /* 0x000fe40000400000 */
[----:B------:R-:W-:Y:S02]  /*0460*/  FMUL R12, R12, R11 ;  /* 0x0000000b0c0c7220 */ /* 0x000fe40000400000 */
[----:B------:R-:W-:-:S02]  /*0470*/  FFMA R6, R10, R16, R17 ;  /* 0x000000100a067223 */ /* 0x000fc40000000011 */
[----:B------:R-:W-:-:S03]  /*0480*/  FFMA R7, R12, R14, R7 ;  /* 0x0000000e0c077223 */ /* 0x000fc60000000007 */
[----:B------:R-:W-:Y:S02]  /*0490*/  FSETP.GT.AND P1, PT, R6, RZ, PT ;  /* 0x000000ff0600720b */ /* 0x000fe40003f24000 */
[----:B------:R-:W-:Y:S01]  /*04a0*/  FSETP.GT.AND P2, PT, R7, RZ, PT ;  /* 0x000000ff0700720b */ /* 0x000fe20003f44000 */
[----:B0-----:R-:W-:-:S10]  /*04b0*/  IMAD.WIDE R2, R0, 0x4, R2 ;  /* 0x0000000400027825 */ /* 0x001fd400078e0202 */
[----:B--2---:R-:W-:Y:S02]  /*04c0*/  @!P1 FMUL R6, R6, R5 ;  /* 0x0000000506069220 */ /* 0x004fe40000400000 */
[----:B------:R-:W-:Y:S01]  /*04d0*/  @!P2 FMUL R7, R7, R4 ;  /* 0x000000040707a220 */ /* 0x000fe20000400000 */
[----:B------:R-:W-:Y:S06]  /*04e0*/  @P0 EXIT ;  /* 0x000000000000094d */ /* 0x000fec0003800000 */
[----:B------:R-:W-:Y:S01]  /*04f0*/  STG.E.64 desc[UR4][R2.64], R6 ;  /* 0x0000000602007986 */ /* 0x000fe2000c101b04 */
[----:B------:R-:W-:Y:S05]  /*0500*/  EXIT ;  /* 0x000000000000794d */ /* 0x000fea0003800000 */
.L_x_0:
[----:B------:R-:W-:-:S00]  /*0510*/  BRA `(.L_x_0) ;  /* 0xfffffffc00fc7947 */ /* 0x000fc0000383ffff */
[----:B------:R-:W-:-:S00]  /*0520*/  NOP ;  /* 0x0000000000007918 */ /* 0x000fc00000000000 */
        /* <DEDUP_REMOVED lines=13> */
.L_x_1:


//--------------------- .nv.global.init           --------------------------
	.section	.nv.global.init,"aw",@progbits
.nv.global.init:
	.type		_$_str,@object
	.size		_$_str,(_$_str_$_2 - _$_str)
_$_str:
        /*0000*/ 	.byte	0x5f, 0x5f, 0x43, 0x55, 0x44, 0x41, 0x5f, 0x46, 0x54, 0x5a, 0x00
	.type		_$_str_$_2,@object
	.size		_$_str_$_2,(.L_1 - _$_str_$_2)
_$_str_$_2:
        /*000b*/ 	.byte	0x5f, 0x5f, 0x43, 0x55, 0x44, 0x41, 0x5f, 0x50, 0x52, 0x45, 0x43, 0x5f, 0x53, 0x51, 0x52, 0x54
        /*001b*/ 	.byte	0x00
.L_1:


//--------------------- .nv.constant0.triton_poi_fused__native_batch_norm_legit_no_training__prelu_kernel_14 --------------------------
	.section	.nv.constant0.triton_poi_fused__native_batch_norm_legit_no_training__prelu_kernel_14,"a",@progbits
	.sectionflags	@""
	.align	4
.nv.constant0.triton_poi_fused__native_batch_norm_legit_no_training__prelu_kernel_14:
	.zero		588
